//
// Generated by NVIDIA NVVM Compiler
//
// Compiler Build ID: CL-36424714
// Cuda compilation tools, release 13.0, V13.0.88
// Based on NVVM 20.0.0
//

.version 9.0
.target sm_100
.address_size 64

	// .globl	_Z17concatenateStringPcS_ii

.visible .entry _Z17concatenateStringPcS_ii(
	.param .u64 .ptr .align 1 _Z17concatenateStringPcS_ii_param_0,
	.param .u64 .ptr .align 1 _Z17concatenateStringPcS_ii_param_1,
	.param .u32 _Z17concatenateStringPcS_ii_param_2,
	.param .u32 _Z17concatenateStringPcS_ii_param_3
)
{
	.reg .pred 	%p<2>;
	.reg .b16 	%rs<2>;
	.reg .b32 	%r<9>;
	.reg .b64 	%rd<9>;

	ld.param.u64 	%rd1, [_Z17concatenateStringPcS_ii_param_0];
	ld.param.u64 	%rd2, [_Z17concatenateStringPcS_ii_param_1];
	ld.param.u32 	%r3, [_Z17concatenateStringPcS_ii_param_2];
	ld.param.u32 	%r2, [_Z17concatenateStringPcS_ii_param_3];
	mov.u32 	%r4, %ctaid.x;
	mov.u32 	%r5, %ntid.x;
	mov.u32 	%r6, %tid.x;
	mad.lo.s32 	%r1, %r4, %r5, %r6;
	mul.lo.s32 	%r7, %r2, %r3;
	setp.ge.s32 	%p1, %r1, %r7;
	@%p1 bra 	$L__BB0_2;
	cvta.to.global.u64 	%rd3, %rd1;
	cvta.to.global.u64 	%rd4, %rd2;
	rem.s32 	%r8, %r1, %r2;
	cvt.s64.s32 	%rd5, %r8;
	add.s64 	%rd6, %rd3, %rd5;
	ld.global.u8 	%rs1, [%rd6];
	cvt.s64.s32 	%rd7, %r1;
	add.s64 	%rd8, %rd4, %rd7;
	st.global.u8 	[%rd8], %rs1;
$L__BB0_2:
	ret;

}


// ===== COMPILED SASS (sm_100) =====

	.target	sm_100

	.elftype	@"ET_EXEC"


//--------------------- .note.nv.tkinfo           --------------------------
	.section	.note.nv.tkinfo,"",@"SHT_NOTE"
	.sectionflags	@"SHF_NOTE_NV_TKINFO"
	.tkinfo
        /*0018*/ 	.word	0x00000002
        /*0030*/ 	.string	""
        /*0030*/ 	.string	"ptxas"
        /*0030*/ 	.string	"Cuda compilation tools, release 13.0, V13.0.88"
        /*0030*/ 	.string	"Build cuda_13.0.r13.0/compiler.36424714_0"
        /*0030*/ 	.string	"-arch sm_100 -m 64 "



//--------------------- .note.nv.cuinfo           --------------------------
	.section	.note.nv.cuinfo,"",@"SHT_NOTE"
	.sectionflags	@"SHF_NOTE_NV_CUINFO"
        /*0018*/ 	.short	0x0002
        /*001a*/ 	.short	0x0064
        /*001c*/ 	.short	0x0082
	.zero		2


//--------------------- .nv.info                  --------------------------
	.section	.nv.info,"",@"SHT_CUDA_INFO"
	.align	4


	//----- nvinfo : EIATTR_REGCOUNT
	.align		4
        /*0000*/ 	.byte	0x04, 0x2f
        /*0002*/ 	.short	(.L_1 - .L_0)
	.align		4
.L_0:
        /*0004*/ 	.word	index@(_Z17concatenateStringPcS_ii)
        /*0008*/ 	.word	0x0000000c


	//----- nvinfo : EIATTR_FRAME_SIZE
	.align		4
.L_1:
        /*000c*/ 	.byte	0x04, 0x11
        /*000e*/ 	.short	(.L_3 - .L_2)
	.align		4
.L_2:
        /*0010*/ 	.word	index@(_Z17concatenateStringPcS_ii)
        /*0014*/ 	.word	0x00000000


	//----- nvinfo : EIATTR_MIN_STACK_SIZE
	.align		4
.L_3:
        /*0018*/ 	.byte	0x04, 0x12
        /*001a*/ 	.short	(.L_5 - .L_4)
	.align		4
.L_4:
        /*001c*/ 	.word	index@(_Z17concatenateStringPcS_ii)
        /*0020*/ 	.word	0x00000000
.L_5:


//--------------------- .nv.compat                --------------------------
	.section	.nv.compat,"",@"SHT_CUDA_COMPAT_INFO"
	.align	4
        /*0000*/ 	.byte	0x02, 0x09, 0x00, 0x00, 0x02, 0x02, 0x01, 0x00, 0x02, 0x05, 0x05, 0x00, 0x03, 0x07, 0x01, 0x01
        /*0010*/ 	.byte	0x02, 0x03, 0x00, 0x00, 0x02, 0x06, 0x01, 0x00, 0x04, 0x0b, 0x08, 0x00, 0x09, 0x00, 0x00, 0x00
        /*0020*/ 	.byte	0x00, 0x00, 0x00, 0x00


//--------------------- .nv.info._Z17concatenateStringPcS_ii --------------------------
	.section	.nv.info._Z17concatenateStringPcS_ii,"",@"SHT_CUDA_INFO"
	.sectionflags	@""
	.align	4


	//----- nvinfo : EIATTR_CUDA_API_VERSION
	.align		4
        /*0000*/ 	.byte	0x04, 0x37
        /*0002*/ 	.short	(.L_7 - .L_6)
.L_6:
        /*0004*/ 	.word	0x00000082


	//----- nvinfo : EIATTR_KPARAM_INFO
	.align		4
.L_7:
        /*0008*/ 	.byte	0x04, 0x17
        /*000a*/ 	.short	(.L_9 - .L_8)
.L_8:
        /*000c*/ 	.word	0x00000000
        /*0010*/ 	.short	0x0003
        /*0012*/ 	.short	0x0014
        /*0014*/ 	.byte	0x00, 0xf0, 0x11, 0x00


	//----- nvinfo : EIATTR_KPARAM_INFO
	.align		4
.L_9:
        /*0018*/ 	.byte	0x04, 0x17
        /*001a*/ 	.short	(.L_11 - .L_10)
.L_10:
        /*001c*/ 	.word	0x00000000
        /*0020*/ 	.short	0x0002
        /*0022*/ 	.short	0x0010
        /*0024*/ 	.byte	0x00, 0xf0, 0x11, 0x00


	//----- nvinfo : EIATTR_KPARAM_INFO
	.align		4
.L_11:
        /*0028*/ 	.byte	0x04, 0x17
        /*002a*/ 	.short	(.L_13 - .L_12)
.L_12:
        /*002c*/ 	.word	0x00000000
        /*0030*/ 	.short	0x0001
        /*0032*/ 	.short	0x0008
        /*0034*/ 	.byte	0x00, 0xf5, 0x21, 0x00


	//----- nvinfo : EIATTR_KPARAM_INFO
	.align		4
.L_13:
        /*0038*/ 	.byte	0x04, 0x17
        /*003a*/ 	.short	(.L_15 - .L_14)
.L_14:
        /*003c*/ 	.word	0x00000000
        /*0040*/ 	.short	0x0000
        /*0042*/ 	.short	0x0000
        /*0044*/ 	.byte	0x00, 0xf5, 0x21, 0x00


	//----- nvinfo : EIATTR_SPARSE_MMA_MASK
	.align		4
.L_15:
        /*0048*/ 	.byte	0x03, 0x50
        /*004a*/ 	.short	0x0000


	//----- nvinfo : EIATTR_MAXREG_COUNT
	.align		4
        /*004c*/ 	.byte	0x03, 0x1b
        /*004e*/ 	.short	0x00ff


	//----- nvinfo : EIATTR_MERCURY_ISA_VERSION
	.align		4
        /*0050*/ 	.byte	0x03, 0x5f
        /*0052*/ 	.short	0x0101


	//----- nvinfo : EIATTR_VRC_CTA_INIT_COUNT
	.align		4
        /*0054*/ 	.byte	0x02, 0x4a
	.zero		1
	.zero		1


	//----- nvinfo : EIATTR_EXIT_INSTR_OFFSETS
	.align		4
        /*0058*/ 	.byte	0x04, 0x1c
        /*005a*/ 	.short	(.L_17 - .L_16)


	//   ....[0]....
.L_16:
        /*005c*/ 	.word	0x00000080


	//   ....[1]....
        /*0060*/ 	.word	0x00000280


	//----- nvinfo : EIATTR_CBANK_PARAM_SIZE
	.align		4
.L_17:
        /*0064*/ 	.byte	0x03, 0x19
        /*0066*/ 	.short	0x0018


	//----- nvinfo : EIATTR_PARAM_CBANK
	.align		4
        /*0068*/ 	.byte	0x04, 0x0a
        /*006a*/ 	.short	(.L_19 - .L_18)
	.align		4
.L_18:
        /*006c*/ 	.word	index@(.nv.constant0._Z17concatenateStringPcS_ii)
        /*0070*/ 	.short	0x0380
        /*0072*/ 	.short	0x0018


	//----- nvinfo : EIATTR_SW_WAR
	.align		4
.L_19:
        /*0074*/ 	.byte	0x04, 0x36
        /*0076*/ 	.short	(.L_21 - .L_20)
.L_20:
        /*0078*/ 	.word	0x00000008
.L_21:


//--------------------- .nv.callgraph             --------------------------
	.section	.nv.callgraph,"",@"SHT_CUDA_CALLGRAPH"
	.align	4
	.sectionentsize	8
	.align		4
        /*0000*/ 	.word	0x00000000
	.align		4
        /*0004*/ 	.word	0xffffffff
	.align		4
        /*0008*/ 	.word	0x00000000
	.align		4
        /*000c*/ 	.word	0xfffffffe
	.align		4
        /*0010*/ 	.word	0x00000000
	.align		4
        /*0014*/ 	.word	0xfffffffd
	.align		4
        /*0018*/ 	.word	0x00000000
	.align		4
        /*001c*/ 	.word	0xfffffffc


//--------------------- .text._Z17concatenateStringPcS_ii --------------------------
	.section	.text._Z17concatenateStringPcS_ii,"ax",@progbits
	.align	128
        .global         _Z17concatenateStringPcS_ii
        .type           _Z17concatenateStringPcS_ii,@function
        .size           _Z17concatenateStringPcS_ii,(.L_x_1 - _Z17concatenateStringPcS_ii)
        .other          _Z17concatenateStringPcS_ii,@"STO_CUDA_ENTRY STV_DEFAULT"
_Z17concatenateStringPcS_ii:
.text._Z17concatenateStringPcS_ii:
[----:B------:R-:W-:Y:S01]  /*0000*/  LDC R1, c[0x0][0x37c] ;  /* 0x0000df00ff017b82 */ /* 0x000fe20000000800 */
[----:B------:R-:W0:Y:S07]  /*0010*/  S2R R5, SR_TID.X ;  /* 0x0000000000057919 */ /* 0x000e2e0000002100 */
[----:B------:R-:W0:Y:S08]  /*0020*/  S2UR UR4, SR_CTAID.X ;  /* 0x00000000000479c3 */ /* 0x000e300000002500 */
[----:B------:R-:W0:Y:S08]  /*0030*/  LDC R0, c[0x0][0x360] ;  /* 0x0000d800ff007b82 */ /* 0x000e300000000800 */
[----:B------:R-:W1:Y:S01]  /*0040*/  LDC.64 R2, c[0x0][0x390] ;  /* 0x0000e400ff027b82 */ /* 0x000e620000000a00 */
[----:B0-----:R-:W-:-:S02]  /*0050*/  IMAD R0, R0, UR4, R5 ;  /* 0x0000000400007c24 */ /* 0x001fc4000f8e0205 */
[----:B-1----:R-:W-:-:S05]  /*0060*/  IMAD R5, R3, R2, RZ ;  /* 0x0000000203057224 */ /* 0x002fca00078e02ff */
[----:B------:R-:W-:-:S13]  /*0070*/  ISETP.GE.AND P0, PT, R0, R5, PT ;  /* 0x000000050000720c */ /* 0x000fda0003f06270 */
[----:B------:R-:W-:Y:S05]  /*0080*/  @P0 EXIT ;  /* 0x000000000000094d */ /* 0x000fea0003800000 */
[----:B------:R-:W-:Y:S01]  /*0090*/  IABS R7, R3 ;  /* 0x0000000300077213 */ /* 0x000fe20000000000 */
[----:B------:R-:W0:Y:S01]  /*00a0*/  LDCU.128 UR8, c[0x0][0x380] ;  /* 0x00007000ff0877ac */ /* 0x000e220008000c00 */
[----:B------:R-:W-:Y:S02]  /*00b0*/  ISETP.GE.AND P2, PT, R0, RZ, PT ;  /* 0x000000ff0000720c */ /* 0x000fe40003f46270 */
[----:B------:R-:W1:Y:S01]  /*00c0*/  I2F.RP R2, R7 ;  /* 0x0000000700027306 */ /* 0x000e620000209400 */
[----:B------:R-:W2:Y:S07]  /*00d0*/  LDCU.64 UR4, c[0x0][0x358] ;  /* 0x00006b00ff0477ac */ /* 0x000eae0008000a00 */
[----:B-1----:R-:W1:Y:S02]  /*00e0*/  MUFU.RCP R2, R2 ;  /* 0x0000000200027308 */ /* 0x002e640000001000 */
[----:B-1----:R-:W-:-:S06]  /*00f0*/  VIADD R4, R2, 0xffffffe ;  /* 0x0ffffffe02047836 */ /* 0x002fcc0000000000 */
[----:B------:R1:W3:Y:S02]  /*0100*/  F2I.FTZ.U32.TRUNC.NTZ R5, R4 ;  /* 0x0000000400057305 */ /* 0x0002e4000021f000 */
[----:B-1----:R-:W-:Y:S02]  /*0110*/  IMAD.MOV.U32 R4, RZ, RZ, RZ ;  /* 0x000000ffff047224 */ /* 0x002fe400078e00ff */
[----:B---3--:R-:W-:-:S04]  /*0120*/  IMAD.MOV R6, RZ, RZ, -R5 ;  /* 0x000000ffff067224 */ /* 0x008fc800078e0a05 */
[----:B------:R-:W-:Y:S01]  /*0130*/  IMAD R9, R6, R7, RZ ;  /* 0x0000000706097224 */ /* 0x000fe200078e02ff */
[----:B------:R-:W-:-:S03]  /*0140*/  IABS R6, R0 ;  /* 0x0000000000067213 */ /* 0x000fc60000000000 */
[----:B------:R-:W-:-:S06]  /*0150*/  IMAD.HI.U32 R5, R5, R9, R4 ;  /* 0x0000000905057227 */ /* 0x000fcc00078e0004 */
[----:B------:R-:W-:-:S04]  /*0160*/  IMAD.HI.U32 R5, R5, R6, RZ ;  /* 0x0000000605057227 */ /* 0x000fc800078e00ff */
[----:B------:R-:W-:-:S04]  /*0170*/  IMAD.MOV R5, RZ, RZ, -R5 ;  /* 0x000000ffff057224 */ /* 0x000fc800078e0a05 */
[----:B------:R-:W-:-:S05]  /*0180*/  IMAD R2, R7, R5, R6 ;  /* 0x0000000507027224 */ /* 0x000fca00078e0206 */
[----:B------:R-:W-:-:S13]  /*0190*/  ISETP.GT.U32.AND P0, PT, R7, R2, PT ;  /* 0x000000020700720c */ /* 0x000fda0003f04070 */
[----:B------:R-:W-:Y:S02]  /*01a0*/  @!P0 IADD3 R2, PT, PT, R2, -R7, RZ ;  /* 0x8000000702028210 */ /* 0x000fe40007ffe0ff */
[----:B------:R-:W-:Y:S02]  /*01b0*/  ISETP.NE.AND P0, PT, R3, RZ, PT ;  /* 0x000000ff0300720c */ /* 0x000fe40003f05270 */
[----:B------:R-:W-:-:S13]  /*01c0*/  ISETP.GT.U32.AND P1, PT, R7, R2, PT ;  /* 0x000000020700720c */ /* 0x000fda0003f24070 */
[----:B------:R-:W-:-:S04]  /*01d0*/  @!P1 IMAD.IADD R2, R2, 0x1, -R7 ;  /* 0x0000000102029824 */ /* 0x000fc800078e0a07 */
[----:B------:R-:W-:-:S05]  /*01e0*/  IMAD.MOV.U32 R4, RZ, RZ, R2 ;  /* 0x000000ffff047224 */ /* 0x000fca00078e0002 */
[----:B------:R-:W-:Y:S02]  /*01f0*/  @!P2 IADD3 R4, PT, PT, -R4, RZ, RZ ;  /* 0x000000ff0404a210 */ /* 0x000fe40007ffe1ff */
[----:B------:R-:W-:-:S04]  /*0200*/  @!P0 LOP3.LUT R4, RZ, R3, RZ, 0x33, !PT ;  /* 0x00000003ff048212 */ /* 0x000fc800078e33ff */
[----:B0-----:R-:W-:Y:S02]  /*0210*/  IADD3 R2, P0, PT, R4, UR8, RZ ;  /* 0x0000000804027c10 */ /* 0x001fe4000ff1e0ff */
[----:B------:R-:W-:-:S04]  /*0220*/  SHF.R.S32.HI R4, RZ, 0x1f, R4 ;  /* 0x0000001fff047819 */ /* 0x000fc80000011404 */
[----:B------:R-:W-:-:S06]  /*0230*/  IADD3.X R3, PT, PT, R4, UR9, RZ, P0, !PT ;  /* 0x0000000904037c10 */ /* 0x000fcc00087fe4ff */
[----:B--2---:R-:W2:Y:S01]  /*0240*/  LDG.E.U8 R3, desc[UR4][R2.64] ;  /* 0x0000000402037981 */ /* 0x004ea2000c1e1100 */
[----:B------:R-:W-:-:S04]  /*0250*/  IADD3 R4, P0, PT, R0, UR10, RZ ;  /* 0x0000000a00047c10 */ /* 0x000fc8000ff1e0ff */
[----:B------:R-:W-:-:S05]  /*0260*/  LEA.HI.X.SX32 R5, R0, UR11, 0x1, P0 ;  /* 0x0000000b00057c11 */ /* 0x000fca00080f0eff */
[----:B--2---:R-:W-:Y:S01]  /*0270*/  STG.E.U8 desc[UR4][R4.64], R3 ;  /* 0x0000000304007986 */ /* 0x004fe2000c101104 */
[----:B------:R-:W-:Y:S05]  /*0280*/  EXIT ;  /* 0x000000000000794d */ /* 0x000fea0003800000 */
.L_x_0:
[----:B------:R-:W-:-:S00]  /*0290*/  BRA `(.L_x_0) ;  /* 0xfffffffc00fc7947 */ /* 0x000fc0000383ffff */
[----:B------:R-:W-:-:S00]  /*02a0*/  NOP ;  /* 0x0000000000007918 */ /* 0x000fc00000000000 */
        /* <DEDUP_REMOVED lines=13> */
.L_x_1:


//--------------------- .nv.shared.reserved.0     --------------------------
	.section	.nv.shared.reserved.0,"aw",@nobits
	.weak		__nv_reservedSMEM_offset_0_alias
	.size		__nv_reservedSMEM_offset_0_alias, 0, 64
	.other		__nv_reservedSMEM_offset_0_alias,@"STO_CUDA_RESERVED_SHARED STV_DEFAULT"
__nv_reservedSMEM_offset_0_alias:
	.zero		0
	.zero		64


//--------------------- .nv.constant0._Z17concatenateStringPcS_ii --------------------------
	.section	.nv.constant0._Z17concatenateStringPcS_ii,"a",@progbits
	.sectionflags	@""
	.align	4
.nv.constant0._Z17concatenateStringPcS_ii:
	.zero		920


//--------------------- SYMBOLS --------------------------

	.type		.nv.reservedSmem.offset0,@object
	.size		.nv.reservedSmem.offset0,0x4
